//
// Generated by NVIDIA NVVM Compiler
//
// Compiler Build ID: CL-36424714
// Cuda compilation tools, release 13.0, V13.0.88
// Based on NVVM 20.0.0
//

.version 9.0
.target sm_100
.address_size 64

	// .globl	_Z33quantize_affine_per_tensor_kernelPKfPafii

.visible .entry _Z33quantize_affine_per_tensor_kernelPKfPafii(
	.param .u64 .ptr .align 1 _Z33quantize_affine_per_tensor_kernelPKfPafii_param_0,
	.param .u64 .ptr .align 1 _Z33quantize_affine_per_tensor_kernelPKfPafii_param_1,
	.param .f32 _Z33quantize_affine_per_tensor_kernelPKfPafii_param_2,
	.param .u32 _Z33quantize_affine_per_tensor_kernelPKfPafii_param_3,
	.param .u32 _Z33quantize_affine_per_tensor_kernelPKfPafii_param_4
)
{
	.reg .pred 	%p<2>;
	.reg .b32 	%r<8>;
	.reg .b32 	%f<12>;
	.reg .b64 	%rd<9>;

	ld.param.u64 	%rd1, [_Z33quantize_affine_per_tensor_kernelPKfPafii_param_0];
	ld.param.u64 	%rd2, [_Z33quantize_affine_per_tensor_kernelPKfPafii_param_1];
	ld.param.f32 	%f1, [_Z33quantize_affine_per_tensor_kernelPKfPafii_param_2];
	ld.param.u32 	%r2, [_Z33quantize_affine_per_tensor_kernelPKfPafii_param_3];
	ld.param.u32 	%r3, [_Z33quantize_affine_per_tensor_kernelPKfPafii_param_4];
	mov.u32 	%r4, %ctaid.x;
	mov.u32 	%r5, %ntid.x;
	mov.u32 	%r6, %tid.x;
	mad.lo.s32 	%r1, %r4, %r5, %r6;
	setp.ge.s32 	%p1, %r1, %r3;
	@%p1 bra 	$L__BB0_2;
	cvta.to.global.u64 	%rd3, %rd1;
	cvta.to.global.u64 	%rd4, %rd2;
	cvt.s64.s32 	%rd5, %r1;
	mul.wide.s32 	%rd6, %r1, 4;
	add.s64 	%rd7, %rd3, %rd6;
	ld.global.f32 	%f2, [%rd7];
	div.rn.f32 	%f3, %f2, %f1;
	mov.f32 	%f4, 0f3F000000;
	copysign.f32 	%f5, %f3, %f4;
	add.rz.f32 	%f6, %f3, %f5;
	cvt.rzi.f32.f32 	%f7, %f6;
	cvt.rn.f32.s32 	%f8, %r2;
	add.f32 	%f9, %f7, %f8;
	min.f32 	%f10, %f9, 0f42FE0000;
	max.f32 	%f11, %f10, 0fC3000000;
	cvt.rzi.s32.f32 	%r7, %f11;
	add.s64 	%rd8, %rd4, %rd5;
	st.global.u8 	[%rd8], %r7;
$L__BB0_2:
	ret;

}


// ===== COMPILED SASS (sm_100) =====

	.target	sm_100

	.elftype	@"ET_EXEC"


//--------------------- .note.nv.tkinfo           --------------------------
	.section	.note.nv.tkinfo,"",@"SHT_NOTE"
	.sectionflags	@"SHF_NOTE_NV_TKINFO"
	.tkinfo
        /*0018*/ 	.word	0x00000002
        /*0030*/ 	.string	""
        /*0030*/ 	.string	"ptxas"
        /*0030*/ 	.string	"Cuda compilation tools, release 13.0, V13.0.88"
        /*0030*/ 	.string	"Build cuda_13.0.r13.0/compiler.36424714_0"
        /*0030*/ 	.string	"-arch sm_100 -m 64 "



//--------------------- .note.nv.cuinfo           --------------------------
	.section	.note.nv.cuinfo,"",@"SHT_NOTE"
	.sectionflags	@"SHF_NOTE_NV_CUINFO"
        /*0018*/ 	.short	0x0002
        /*001a*/ 	.short	0x0064
        /*001c*/ 	.short	0x0082
	.zero		2


//--------------------- .nv.info                  --------------------------
	.section	.nv.info,"",@"SHT_CUDA_INFO"
	.align	4


	//----- nvinfo : EIATTR_REGCOUNT
	.align		4
        /*0000*/ 	.byte	0x04, 0x2f
        /*0002*/ 	.short	(.L_1 - .L_0)
	.align		4
.L_0:
        /*0004*/ 	.word	index@(_Z33quantize_affine_per_tensor_kernelPKfPafii)
        /*0008*/ 	.word	0x00000010


	//----- nvinfo : EIATTR_FRAME_SIZE
	.align		4
.L_1:
        /*000c*/ 	.byte	0x04, 0x11
        /*000e*/ 	.short	(.L_3 - .L_2)
	.align		4
.L_2:
        /*0010*/ 	.word	index@($__internal_0_$__cuda_sm3x_div_rn_noftz_f32_slowpath)
        /*0014*/ 	.word	0x00000000


	//----- nvinfo : EIATTR_FRAME_SIZE
	.align		4
.L_3:
        /*0018*/ 	.byte	0x04, 0x11
        /*001a*/ 	.short	(.L_5 - .L_4)
	.align		4
.L_4:
        /*001c*/ 	.word	index@(_Z33quantize_affine_per_tensor_kernelPKfPafii)
        /*0020*/ 	.word	0x00000000


	//----- nvinfo : EIATTR_MIN_STACK_SIZE
	.align		4
.L_5:
        /*0024*/ 	.byte	0x04, 0x12
        /*0026*/ 	.short	(.L_7 - .L_6)
	.align		4
.L_6:
        /*0028*/ 	.word	index@(_Z33quantize_affine_per_tensor_kernelPKfPafii)
        /*002c*/ 	.word	0x00000000
.L_7:


//--------------------- .nv.compat                --------------------------
	.section	.nv.compat,"",@"SHT_CUDA_COMPAT_INFO"
	.align	4
        /*0000*/ 	.byte	0x02, 0x09, 0x00, 0x00, 0x02, 0x02, 0x01, 0x00, 0x02, 0x05, 0x05, 0x00, 0x03, 0x07, 0x01, 0x01
        /*0010*/ 	.byte	0x02, 0x03, 0x00, 0x00, 0x02, 0x06, 0x01, 0x00, 0x04, 0x0b, 0x08, 0x00, 0x01, 0x00, 0x00, 0x00
        /*0020*/ 	.byte	0x00, 0x00, 0x00, 0x00


//--------------------- .nv.info._Z33quantize_affine_per_tensor_kernelPKfPafii --------------------------
	.section	.nv.info._Z33quantize_affine_per_tensor_kernelPKfPafii,"",@"SHT_CUDA_INFO"
	.sectionflags	@""
	.align	4


	//----- nvinfo : EIATTR_CUDA_API_VERSION
	.align		4
        /*0000*/ 	.byte	0x04, 0x37
        /*0002*/ 	.short	(.L_9 - .L_8)
.L_8:
        /*0004*/ 	.word	0x00000082


	//----- nvinfo : EIATTR_KPARAM_INFO
	.align		4
.L_9:
        /*0008*/ 	.byte	0x04, 0x17
        /*000a*/ 	.short	(.L_11 - .L_10)
.L_10:
        /*000c*/ 	.word	0x00000000
        /*0010*/ 	.short	0x0004
        /*0012*/ 	.short	0x0018
        /*0014*/ 	.byte	0x00, 0xf0, 0x11, 0x00


	//----- nvinfo : EIATTR_KPARAM_INFO
	.align		4
.L_11:
        /*0018*/ 	.byte	0x04, 0x17
        /*001a*/ 	.short	(.L_13 - .L_12)
.L_12:
        /*001c*/ 	.word	0x00000000
        /*0020*/ 	.short	0x0003
        /*0022*/ 	.short	0x0014
        /*0024*/ 	.byte	0x00, 0xf0, 0x11, 0x00


	//----- nvinfo : EIATTR_KPARAM_INFO
	.align		4
.L_13:
        /*0028*/ 	.byte	0x04, 0x17
        /*002a*/ 	.short	(.L_15 - .L_14)
.L_14:
        /*002c*/ 	.word	0x00000000
        /*0030*/ 	.short	0x0002
        /*0032*/ 	.short	0x0010
        /*0034*/ 	.byte	0x00, 0xf0, 0x11, 0x00


	//----- nvinfo : EIATTR_KPARAM_INFO
	.align		4
.L_15:
        /*0038*/ 	.byte	0x04, 0x17
        /*003a*/ 	.short	(.L_17 - .L_16)
.L_16:
        /*003c*/ 	.word	0x00000000
        /*0040*/ 	.short	0x0001
        /*0042*/ 	.short	0x0008
        /*0044*/ 	.byte	0x00, 0xf5, 0x21, 0x00


	//----- nvinfo : EIATTR_KPARAM_INFO
	.align		4
.L_17:
        /*0048*/ 	.byte	0x04, 0x17
        /*004a*/ 	.short	(.L_19 - .L_18)
.L_18:
        /*004c*/ 	.word	0x00000000
        /*0050*/ 	.short	0x0000
        /*0052*/ 	.short	0x0000
        /*0054*/ 	.byte	0x00, 0xf5, 0x21, 0x00


	//----- nvinfo : EIATTR_SPARSE_MMA_MASK
	.align		4
.L_19:
        /*0058*/ 	.byte	0x03, 0x50
        /*005a*/ 	.short	0x0000


	//----- nvinfo : EIATTR_MAXREG_COUNT
	.align		4
        /*005c*/ 	.byte	0x03, 0x1b
        /*005e*/ 	.short	0x00ff


	//----- nvinfo : EIATTR_MERCURY_ISA_VERSION
	.align		4
        /*0060*/ 	.byte	0x03, 0x5f
        /*0062*/ 	.short	0x0101


	//----- nvinfo : EIATTR_VRC_CTA_INIT_COUNT
	.align		4
        /*0064*/ 	.byte	0x02, 0x4a
	.zero		1
	.zero		1


	//----- nvinfo : EIATTR_EXIT_INSTR_OFFSETS
	.align		4
        /*0068*/ 	.byte	0x04, 0x1c
        /*006a*/ 	.short	(.L_21 - .L_20)


	//   ....[0]....
.L_20:
        /*006c*/ 	.word	0x00000070


	//   ....[1]....
        /*0070*/ 	.word	0x00000280


	//----- nvinfo : EIATTR_CRS_STACK_SIZE
	.align		4
.L_21:
        /*0074*/ 	.byte	0x04, 0x1e
        /*0076*/ 	.short	(.L_23 - .L_22)
.L_22:
        /*0078*/ 	.word	0x00000000


	//----- nvinfo : EIATTR_CBANK_PARAM_SIZE
	.align		4
.L_23:
        /*007c*/ 	.byte	0x03, 0x19
        /*007e*/ 	.short	0x001c


	//----- nvinfo : EIATTR_PARAM_CBANK
	.align		4
        /*0080*/ 	.byte	0x04, 0x0a
        /*0082*/ 	.short	(.L_25 - .L_24)
	.align		4
.L_24:
        /*0084*/ 	.word	index@(.nv.constant0._Z33quantize_affine_per_tensor_kernelPKfPafii)
        /*0088*/ 	.short	0x0380
        /*008a*/ 	.short	0x001c


	//----- nvinfo : EIATTR_SW_WAR
	.align		4
.L_25:
        /*008c*/ 	.byte	0x04, 0x36
        /*008e*/ 	.short	(.L_27 - .L_26)
.L_26:
        /*0090*/ 	.word	0x00000008
.L_27:


//--------------------- .nv.callgraph             --------------------------
	.section	.nv.callgraph,"",@"SHT_CUDA_CALLGRAPH"
	.align	4
	.sectionentsize	8
	.align		4
        /*0000*/ 	.word	0x00000000
	.align		4
        /*0004*/ 	.word	0xffffffff
	.align		4
        /*0008*/ 	.word	0x00000000
	.align		4
        /*000c*/ 	.word	0xfffffffe
	.align		4
        /*0010*/ 	.word	0x00000000
	.align		4
        /*0014*/ 	.word	0xfffffffd
	.align		4
        /*0018*/ 	.word	0x00000000
	.align		4
        /*001c*/ 	.word	0xfffffffc


//--------------------- .text._Z33quantize_affine_per_tensor_kernelPKfPafii --------------------------
	.section	.text._Z33quantize_affine_per_tensor_kernelPKfPafii,"ax",@progbits
	.align	128
        .global         _Z33quantize_affine_per_tensor_kernelPKfPafii
        .type           _Z33quantize_affine_per_tensor_kernelPKfPafii,@function
        .size           _Z33quantize_affine_per_tensor_kernelPKfPafii,(.L_x_14 - _Z33quantize_affine_per_tensor_kernelPKfPafii)
        .other          _Z33quantize_affine_per_tensor_kernelPKfPafii,@"STO_CUDA_ENTRY STV_DEFAULT"
_Z33quantize_affine_per_tensor_kernelPKfPafii:
.text._Z33quantize_affine_per_tensor_kernelPKfPafii:
[----:B------:R-:W-:Y:S01]  /*0000*/  LDC R1, c[0x0][0x37c] ;  /* 0x0000df00ff017b82 */ /* 0x000fe20000000800 */
[----:B------:R-:W0:Y:S07]  /*0010*/  S2R R3, SR_TID.X ;  /* 0x0000000000037919 */ /* 0x000e2e0000002100 */
[----:B------:R-:W0:Y:S01]  /*0020*/  S2UR UR4, SR_CTAID.X ;  /* 0x00000000000479c3 */ /* 0x000e220000002500 */
[----:B------:R-:W1:Y:S07]  /*0030*/  LDCU UR5, c[0x0][0x398] ;  /* 0x00007300ff0577ac */ /* 0x000e6e0008000800 */
[----:B------:R-:W0:Y:S02]  /*0040*/  LDC R2, c[0x0][0x360] ;  /* 0x0000d800ff027b82 */ /* 0x000e240000000800 */
[----:B0-----:R-:W-:-:S05]  /*0050*/  IMAD R2, R2, UR4, R3 ;  /* 0x0000000402027c24 */ /* 0x001fca000f8e0203 */
[----:B-1----:R-:W-:-:S13]  /*0060*/  ISETP.GE.AND P0, PT, R2, UR5, PT ;  /* 0x0000000502007c0c */ /* 0x002fda000bf06270 */
[----:B------:R-:W-:Y:S05]  /*0070*/  @P0 EXIT ;  /* 0x000000000000094d */ /* 0x000fea0003800000 */
[----:B------:R-:W0:Y:S01]  /*0080*/  LDC.64 R4, c[0x0][0x380] ;  /* 0x0000e000ff047b82 */ /* 0x000e220000000a00 */
[----:B------:R-:W1:Y:S07]  /*0090*/  LDCU.64 UR4, c[0x0][0x358] ;  /* 0x00006b00ff0477ac */ /* 0x000e6e0008000a00 */
[----:B------:R-:W2:Y:S01]  /*00a0*/  LDC R9, c[0x0][0x390] ;  /* 0x0000e400ff097b82 */ /* 0x000ea20000000800 */
[----:B0-----:R-:W-:-:S05]  /*00b0*/  IMAD.WIDE R4, R2, 0x4, R4 ;  /* 0x0000000402047825 */ /* 0x001fca00078e0204 */
[----:B-1----:R-:W3:Y:S01]  /*00c0*/  LDG.E R0, desc[UR4][R4.64] ;  /* 0x0000000404007981 */ /* 0x002ee2000c1e1900 */
[----:B------:R-:W-:Y:S01]  /*00d0*/  BSSY.RECONVERGENT B0, `(.L_x_0) ;  /* 0x000000c000007945 */ /* 0x000fe20003800200 */
[----:B--2---:R-:W0:Y:S02]  /*00e0*/  MUFU.RCP R3, R9 ;  /* 0x0000000900037308 */ /* 0x004e240000001000 */
[----:B0-----:R-:W-:-:S04]  /*00f0*/  FFMA R6, R3, -R9, 1 ;  /* 0x3f80000003067423 */ /* 0x001fc80000000809 */
[----:B------:R-:W-:Y:S02]  /*0100*/  FFMA R3, R3, R6, R3 ;  /* 0x0000000603037223 */ /* 0x000fe40000000003 */
[----:B---3--:R-:W0:Y:S02]  /*0110*/  FCHK P0, R0, R9 ;  /* 0x0000000900007302 */ /* 0x008e240000000000 */
[----:B------:R-:W-:-:S04]  /*0120*/  FFMA R6, R0, R3, RZ ;  /* 0x0000000300067223 */ /* 0x000fc800000000ff */
[----:B------:R-:W-:-:S04]  /*0130*/  FFMA R7, R6, -R9, R0 ;  /* 0x8000000906077223 */ /* 0x000fc80000000000 */
[----:B------:R-:W-:Y:S01]  /*0140*/  FFMA R3, R3, R7, R6 ;  /* 0x0000000703037223 */ /* 0x000fe20000000006 */
[----:B0-----:R-:W-:Y:S06]  /*0150*/  @!P0 BRA `(.L_x_1) ;  /* 0x00000000000c8947 */ /* 0x001fec0003800000 */
[----:B------:R-:W-:-:S07]  /*0160*/  MOV R4, 0x180 ;  /* 0x0000018000047802 */ /* 0x000fce0000000f00 */
[----:B------:R-:W-:Y:S05]  /*0170*/  CALL.REL.NOINC `($__internal_0_$__cuda_sm3x_div_rn_noftz_f32_slowpath) ;  /* 0x0000000000447944 */ /* 0x000fea0003c00000 */
[----:B------:R-:W-:-:S07]  /*0180*/  IMAD.MOV.U32 R3, RZ, RZ, R0 ;  /* 0x000000ffff037224 */ /* 0x000fce00078e0000 */
.L_x_1:
[----:B------:R-:W-:Y:S05]  /*0190*/  BSYNC.RECONVERGENT B0 ;  /* 0x0000000000007941 */ /* 0x000fea0003800200 */
.L_x_0:
[----:B------:R-:W-:Y:S01]  /*01a0*/  IMAD.MOV.U32 R0, RZ, RZ, 0x3f000000 ;  /* 0x3f000000ff007424 */ /* 0x000fe200078e00ff */
[----:B------:R-:W0:Y:S04]  /*01b0*/  LDCU UR6, c[0x0][0x394] ;  /* 0x00007280ff0677ac */ /* 0x000e280008000800 */
[----:B------:R-:W-:-:S05]  /*01c0*/  LOP3.LUT R0, R0, 0x80000000, R3, 0xb8, !PT ;  /* 0x8000000000007812 */ /* 0x000fca00078eb803 */
[----:B------:R-:W-:-:S06]  /*01d0*/  FADD.RZ R0, R0, R3 ;  /* 0x0000000300007221 */ /* 0x000fcc000000c000 */
[----:B------:R-:W1:Y:S01]  /*01e0*/  FRND.TRUNC R0, R0 ;  /* 0x0000000000007307 */ /* 0x000e62000020d000 */
[----:B0-----:R-:W-:Y:S01]  /*01f0*/  I2FP.F32.S32 R3, UR6 ;  /* 0x0000000600037c45 */ /* 0x001fe20008201400 */
[----:B------:R-:W0:Y:S04]  /*0200*/  LDCU.64 UR6, c[0x0][0x388] ;  /* 0x00007100ff0677ac */ /* 0x000e280008000a00 */
[----:B-1----:R-:W-:-:S05]  /*0210*/  FADD R3, R0, R3 ;  /* 0x0000000300037221 */ /* 0x002fca0000000000 */
[----:B------:R-:W-:Y:S02]  /*0220*/  FMNMX R3, R3, 127, PT ;  /* 0x42fe000003037809 */ /* 0x000fe40003800000 */
[C---:B0-----:R-:W-:Y:S02]  /*0230*/  IADD3 R4, P0, PT, R2.reuse, UR6, RZ ;  /* 0x0000000602047c10 */ /* 0x041fe4000ff1e0ff */
[----:B------:R-:W-:Y:S02]  /*0240*/  FMNMX R3, R3, -128, !PT ;  /* 0xc300000003037809 */ /* 0x000fe40007800000 */
[----:B------:R-:W-:-:S04]  /*0250*/  LEA.HI.X.SX32 R5, R2, UR7, 0x1, P0 ;  /* 0x0000000702057c11 */ /* 0x000fc800080f0eff */
[----:B------:R-:W0:Y:S02]  /*0260*/  F2I.TRUNC.NTZ R3, R3 ;  /* 0x0000000300037305 */ /* 0x000e24000020f100 */
[----:B0-----:R-:W-:Y:S01]  /*0270*/  STG.E.U8 desc[UR4][R4.64], R3 ;  /* 0x0000000304007986 */ /* 0x001fe2000c101104 */
[----:B------:R-:W-:Y:S05]  /*0280*/  EXIT ;  /* 0x000000000000794d */ /* 0x000fea0003800000 */
        .weak           $__internal_0_$__cuda_sm3x_div_rn_noftz_f32_slowpath
        .type           $__internal_0_$__cuda_sm3x_div_rn_noftz_f32_slowpath,@function
        .size           $__internal_0_$__cuda_sm3x_div_rn_noftz_f32_slowpath,(.L_x_14 - $__internal_0_$__cuda_sm3x_div_rn_noftz_f32_slowpath)
$__internal_0_$__cuda_sm3x_div_rn_noftz_f32_slowpath:
[----:B------:R-:W0:Y:S01]  /*0290*/  LDC R3, c[0x0][0x390] ;  /* 0x0000e400ff037b82 */ /* 0x000e220000000800 */
[--C-:B------:R-:W-:Y:S01]  /*02a0*/  SHF.R.U32.HI R5, RZ, 0x17, R0.reuse ;  /* 0x00000017ff057819 */ /* 0x100fe20000011600 */
[----:B------:R-:W1:Y:S01]  /*02b0*/  LDCU UR6, c[0x0][0x390] ;  /* 0x00007200ff0677ac */ /* 0x000e620008000800 */
[----:B------:R-:W-:Y:S01]  /*02c0*/  BSSY.RECONVERGENT B1, `(.L_x_2) ;  /* 0x0000064000017945 */ /* 0x000fe20003800200 */
[----:B------:R-:W-:Y:S01]  /*02d0*/  IMAD.MOV.U32 R7, RZ, RZ, R0 ;  /* 0x000000ffff077224 */ /* 0x000fe200078e0000 */
[----:B------:R-:W-:-:S05]  /*02e0*/  LOP3.LUT R5, R5, 0xff, RZ, 0xc0, !PT ;  /* 0x000000ff05057812 */ /* 0x000fca00078ec0ff */
[----:B------:R-:W-:Y:S02]  /*02f0*/  VIADD R10, R5, 0xffffffff ;  /* 0xffffffff050a7836 */ /* 0x000fe40000000000 */
[----:B-1----:R-:W-:Y:S01]  /*0300*/  IMAD.U32 R8, RZ, RZ, UR6 ;  /* 0x00000006ff087e24 */ /* 0x002fe2000f8e00ff */
[----:B0-----:R-:W-:-:S04]  /*0310*/  SHF.R.U32.HI R6, RZ, 0x17, R3 ;  /* 0x00000017ff067819 */ /* 0x001fc80000011603 */
[----:B------:R-:W-:-:S05]  /*0320*/  LOP3.LUT R6, R6, 0xff, RZ, 0xc0, !PT ;  /* 0x000000ff06067812 */ /* 0x000fca00078ec0ff */
[----:B------:R-:W-:-:S05]  /*0330*/  VIADD R11, R6, 0xffffffff ;  /* 0xffffffff060b7836 */ /* 0x000fca0000000000 */
[----:B------:R-:W-:-:S04]  /*0340*/  ISETP.GT.U32.AND P0, PT, R11, 0xfd, PT ;  /* 0x000000fd0b00780c */ /* 0x000fc80003f04070 */
[----:B------:R-:W-:-:S13]  /*0350*/  ISETP.GT.U32.OR P0, PT, R10, 0xfd, P0 ;  /* 0x000000fd0a00780c */ /* 0x000fda0000704470 */
[----:B------:R-:W-:Y:S01]  /*0360*/  @!P0 IMAD.MOV.U32 R9, RZ, RZ, RZ ;  /* 0x000000ffff098224 */ /* 0x000fe200078e00ff */
[----:B------:R-:W-:Y:S06]  /*0370*/  @!P0 BRA `(.L_x_3) ;  /* 0x00000000005c8947 */ /* 0x000fec0003800000 */
[----:B------:R-:W-:Y:S02]  /*0380*/  FSETP.GTU.FTZ.AND P1, PT, |R3|, +INF , PT ;  /* 0x7f8000000300780b */ /* 0x000fe40003f3c200 */
[----:B------:R-:W-:-:S04]  /*0390*/  FSETP.GTU.FTZ.AND P0, PT, |R0|, +INF , PT ;  /* 0x7f8000000000780b */ /* 0x000fc80003f1c200 */
[----:B------:R-:W-:-:S13]  /*03a0*/  PLOP3.LUT P0, PT, P0, P1, PT, 0xf8, 0x8f ;  /* 0x00000000008f781c */ /* 0x000fda0000703f70 */
[----:B------:R-:W-:Y:S05]  /*03b0*/  @P0 BRA `(.L_x_4) ;  /* 0x00000004004c0947 */ /* 0x000fea0003800000 */
[----:B------:R-:W-:-:S13]  /*03c0*/  LOP3.LUT P0, RZ, R8, 0x7fffffff, R7, 0xc8, !PT ;  /* 0x7fffffff08ff7812 */ /* 0x000fda000780c807 */
[----:B------:R-:W-:Y:S05]  /*03d0*/  @!P0 BRA `(.L_x_5) ;  /* 0x00000004003c8947 */ /* 0x000fea0003800000 */
[C---:B------:R-:W-:Y:S02]  /*03e0*/  FSETP.NEU.FTZ.AND P2, PT, |R0|.reuse, +INF , PT ;  /* 0x7f8000000000780b */ /* 0x040fe40003f5d200 */
[----:B------:R-:W-:Y:S02]  /*03f0*/  FSETP.NEU.FTZ.AND P1, PT, |R3|, +INF , PT ;  /* 0x7f8000000300780b */ /* 0x000fe40003f3d200 */
[----:B------:R-:W-:-:S11]  /*0400*/  FSETP.NEU.FTZ.AND P0, PT, |R0|, +INF , PT ;  /* 0x7f8000000000780b */ /* 0x000fd60003f1d200 */
[----:B------:R-:W-:Y:S05]  /*0410*/  @!P1 BRA !P2, `(.L_x_5) ;  /* 0x00000004002c9947 */ /* 0x000fea0005000000 */
[----:B------:R-:W-:-:S04]  /*0420*/  LOP3.LUT P2, RZ, R7, 0x7fffffff, RZ, 0xc0, !PT ;  /* 0x7fffffff07ff7812 */ /* 0x000fc8000784c0ff */
[----:B------:R-:W-:-:S13]  /*0430*/  PLOP3.LUT P1, PT, P1, P2, PT, 0x2f, 0xf2 ;  /* 0x0000000000f2781c */ /* 0x000fda0000f24577 */
[----:B------:R-:W-:Y:S05]  /*0440*/  @P1 BRA `(.L_x_6) ;  /* 0x0000000400181947 */ /* 0x000fea0003800000 */
[----:B------:R-:W-:-:S04]  /*0450*/  LOP3.LUT P1, RZ, R8, 0x7fffffff, RZ, 0xc0, !PT ;  /* 0x7fffffff08ff7812 */ /* 0x000fc8000782c0ff */
[----:B------:R-:W-:-:S13]  /*0460*/  PLOP3.LUT P0, PT, P0, P1, PT, 0x2f, 0xf2 ;  /* 0x0000000000f2781c */ /* 0x000fda0000702577 */
[----:B------:R-:W-:Y:S05]  /*0470*/  @P0 BRA `(.L_x_7) ;  /* 0x0000000400000947 */ /* 0x000fea0003800000 */
[----:B------:R-:W-:Y:S02]  /*0480*/  ISETP.GE.AND P0, PT, R10, RZ, PT ;  /* 0x000000ff0a00720c */ /* 0x000fe40003f06270 */
[----:B------:R-:W-:-:S11]  /*0490*/  ISETP.GE.AND P1, PT, R11, RZ, PT ;  /* 0x000000ff0b00720c */ /* 0x000fd60003f26270 */
[----:B------:R-:W-:Y:S02]  /*04a0*/  @P0 IMAD.MOV.U32 R9, RZ, RZ, RZ ;  /* 0x000000ffff090224 */ /* 0x000fe400078e00ff */
[----:B------:R-:W-:Y:S01]  /*04b0*/  @!P0 FFMA R7, R0, 1.84467440737095516160e+19, RZ ;  /* 0x5f80000000078823 */ /* 0x000fe200000000ff */
[----:B------:R-:W-:Y:S02]  /*04c0*/  @!P0 IMAD.MOV.U32 R9, RZ, RZ, -0x40 ;  /* 0xffffffc0ff098424 */ /* 0x000fe400078e00ff */
[----:B------:R-:W-:Y:S02]  /*04d0*/  @!P1 FFMA R8, R3, 1.84467440737095516160e+19, RZ ;  /* 0x5f80000003089823 */ /* 0x000fe400000000ff */
[----:B------:R-:W-:-:S07]  /*04e0*/  @!P1 VIADD R9, R9, 0x40 ;  /* 0x0000004009099836 */ /* 0x000fce0000000000 */
.L_x_3:
[----:B------:R-:W-:Y:S01]  /*04f0*/  LEA R3, R6, 0xc0800000, 0x17 ;  /* 0xc080000006037811 */ /* 0x000fe200078eb8ff */
[----:B------:R-:W-:Y:S01]  /*0500*/  VIADD R5, R5, 0xffffff81 ;  /* 0xffffff8105057836 */ /* 0x000fe20000000000 */
[----:B------:R-:W-:Y:S03]  /*0510*/  BSSY.RECONVERGENT B2, `(.L_x_8) ;  /* 0x0000035000027945 */ /* 0x000fe60003800200 */
[----:B------:R-:W-:Y:S01]  /*0520*/  IMAD.IADD R3, R8, 0x1, -R3 ;  /* 0x0000000108037824 */ /* 0x000fe200078e0a03 */
[C---:B------:R-:W-:Y:S01]  /*0530*/  IADD3 R6, PT, PT, R5.reuse, 0x7f, -R6 ;  /* 0x0000007f05067810 */ /* 0x040fe20007ffe806 */
[----:B------:R-:W-:Y:S02]  /*0540*/  IMAD R0, R5, -0x800000, R7 ;  /* 0xff80000005007824 */ /* 0x000fe400078e0207 */
[----:B------:R-:W0:Y:S01]  /*0550*/  MUFU.RCP R8, R3 ;  /* 0x0000000300087308 */ /* 0x000e220000001000 */
[----:B------:R-:W-:Y:S01]  /*0560*/  FADD.FTZ R11, -R3, -RZ ;  /* 0x800000ff030b7221 */ /* 0x000fe20000010100 */
[----:B------:R-:W-:-:S03]  /*0570*/  IMAD.IADD R6, R6, 0x1, R9 ;  /* 0x0000000106067824 */ /* 0x000fc600078e0209 */
[----:B0-----:R-:W-:-:S04]  /*0580*/  FFMA R13, R8, R11, 1 ;  /* 0x3f800000080d7423 */ /* 0x001fc8000000000b */
[----:B------:R-:W-:-:S04]  /*0590*/  FFMA R10, R8, R13, R8 ;  /* 0x0000000d080a7223 */ /* 0x000fc80000000008 */
[----:B------:R-:W-:-:S04]  /*05a0*/  FFMA R7, R0, R10, RZ ;  /* 0x0000000a00077223 */ /* 0x000fc800000000ff */
[----:B------:R-:W-:-:S04]  /*05b0*/  FFMA R8, R11, R7, R0 ;  /* 0x000000070b087223 */ /* 0x000fc80000000000 */
[----:B------:R-:W-:-:S04]  /*05c0*/  FFMA R7, R10, R8, R7 ;  /* 0x000000080a077223 */ /* 0x000fc80000000007 */
[----:B------:R-:W-:-:S04]  /*05d0*/  FFMA R8, R11, R7, R0 ;  /* 0x000000070b087223 */ /* 0x000fc80000000000 */
[----:B------:R-:W-:-:S05]  /*05e0*/  FFMA R0, R10, R8, R7 ;  /* 0x000000080a007223 */ /* 0x000fca0000000007 */
[----:B------:R-:W-:-:S04]  /*05f0*/  SHF.R.U32.HI R3, RZ, 0x17, R0 ;  /* 0x00000017ff037819 */ /* 0x000fc80000011600 */
[----:B------:R-:W-:-:S05]  /*0600*/  LOP3.LUT R3, R3, 0xff, RZ, 0xc0, !PT ;  /* 0x000000ff03037812 */ /* 0x000fca00078ec0ff */
[----:B------:R-:W-:-:S04]  /*0610*/  IMAD.IADD R9, R3, 0x1, R6 ;  /* 0x0000000103097824 */ /* 0x000fc800078e0206 */
[----:B------:R-:W-:-:S05]  /*0620*/  VIADD R3, R9, 0xffffffff ;  /* 0xffffffff09037836 */ /* 0x000fca0000000000 */
[----:B------:R-:W-:-:S13]  /*0630*/  ISETP.GE.U32.AND P0, PT, R3, 0xfe, PT ;  /* 0x000000fe0300780c */ /* 0x000fda0003f06070 */
[----:B------:R-:W-:Y:S05]  /*0640*/  @!P0 BRA `(.L_x_9) ;  /* 0x0000000000808947 */ /* 0x000fea0003800000 */
[----:B------:R-:W-:-:S13]  /*0650*/  ISETP.GT.AND P0, PT, R9, 0xfe, PT ;  /* 0x000000fe0900780c */ /* 0x000fda0003f04270 */
[----:B------:R-:W-:Y:S05]  /*0660*/  @P0 BRA `(.L_x_10) ;  /* 0x00000000006c0947 */ /* 0x000fea0003800000 */
[----:B------:R-:W-:-:S13]  /*0670*/  ISETP.GE.AND P0, PT, R9, 0x1, PT ;  /* 0x000000010900780c */ /* 0x000fda0003f06270 */
[----:B------:R-:W-:Y:S05]  /*0680*/  @P0 BRA `(.L_x_11) ;  /* 0x0000000000740947 */ /* 0x000fea0003800000 */
[----:B------:R-:W-:Y:S02]  /*0690*/  ISETP.GE.AND P0, PT, R9, -0x18, PT ;  /* 0xffffffe80900780c */ /* 0x000fe40003f06270 */
[----:B------:R-:W-:-:S11]  /*06a0*/  LOP3.LUT R0, R0, 0x80000000, RZ, 0xc0, !PT ;  /* 0x8000000000007812 */ /* 0x000fd600078ec0ff */
[----:B------:R-:W-:Y:S05]  /*06b0*/  @!P0 BRA `(.L_x_11) ;  /* 0x0000000000688947 */ /* 0x000fea0003800000 */
[CCC-:B------:R-:W-:Y:S01]  /*06c0*/  FFMA.RZ R3, R10.reuse, R8.reuse, R7.reuse ;  /* 0x000000080a037223 */ /* 0x1c0fe2000000c007 */
[CCC-:B------:R-:W-:Y:S01]  /*06d0*/  FFMA.RM R6, R10.reuse, R8.reuse, R7.reuse ;  /* 0x000000080a067223 */ /* 0x1c0fe20000004007 */
[C---:B------:R-:W-:Y:S02]  /*06e0*/  ISETP.NE.AND P2, PT, R9.reuse, RZ, PT ;  /* 0x000000ff0900720c */ /* 0x040fe40003f45270 */
[----:B------:R-:W-:Y:S02]  /*06f0*/  ISETP.NE.AND P1, PT, R9, RZ, PT ;  /* 0x000000ff0900720c */ /* 0x000fe40003f25270 */
[----:B------:R-:W-:Y:S01]  /*0700*/  LOP3.LUT R5, R3, 0x7fffff, RZ, 0xc0, !PT ;  /* 0x007fffff03057812 */ /* 0x000fe200078ec0ff */
[----:B------:R-:W-:Y:S01]  /*0710*/  FFMA.RP R3, R10, R8, R7 ;  /* 0x000000080a037223 */ /* 0x000fe20000008007 */
[----:B------:R-:W-:Y:S02]  /*0720*/  VIADD R8, R9, 0x20 ;  /* 0x0000002009087836 */ /* 0x000fe40000000000 */
[----:B------:R-:W-:Y:S01]  /*0730*/  LOP3.LUT R5, R5, 0x800000, RZ, 0xfc, !PT ;  /* 0x0080000005057812 */ /* 0x000fe200078efcff */
[----:B------:R-:W-:Y:S01]  /*0740*/  IMAD.MOV R7, RZ, RZ, -R9 ;  /* 0x000000ffff077224 */ /* 0x000fe200078e0a09 */
[----:B------:R-:W-:-:S02]  /*0750*/  FSETP.NEU.FTZ.AND P0, PT, R3, R6, PT ;  /* 0x000000060300720b */ /* 0x000fc40003f1d000 */
[----:B------:R-:W-:Y:S02]  /*0760*/  SHF.L.U32 R8, R5, R8, RZ ;  /* 0x0000000805087219 */ /* 0x000fe400000006ff */
[----:B------:R-:W-:Y:S02]  /*0770*/  SEL R6, R7, RZ, P2 ;  /* 0x000000ff07067207 */ /* 0x000fe40001000000 */
[----:B------:R-:W-:Y:S02]  /*0780*/  ISETP.NE.AND P1, PT, R8, RZ, P1 ;  /* 0x000000ff0800720c */ /* 0x000fe40000f25270 */
[----:B------:R-:W-:Y:S02]  /*0790*/  SHF.R.U32.HI R6, RZ, R6, R5 ;  /* 0x00000006ff067219 */ /* 0x000fe40000011605 */
[----:B------:R-:W-:Y:S02]  /*07a0*/  PLOP3.LUT P0, PT, P0, P1, PT, 0xf8, 0x8f ;  /* 0x00000000008f781c */ /* 0x000fe40000703f70 */
[----:B------:R-:W-:-:S02]  /*07b0*/  SHF.R.U32.HI R8, RZ, 0x1, R6 ;  /* 0x00000001ff087819 */ /* 0x000fc40000011606 */
[----:B------:R-:W-:-:S04]  /*07c0*/  SEL R3, RZ, 0x1, !P0 ;  /* 0x00000001ff037807 */ /* 0x000fc80004000000 */
[----:B------:R-:W-:-:S04]  /*07d0*/  LOP3.LUT R3, R3, 0x1, R8, 0xf8, !PT ;  /* 0x0000000103037812 */ /* 0x000fc800078ef808 */
[----:B------:R-:W-:-:S05]  /*07e0*/  LOP3.LUT R3, R3, R6, RZ, 0xc0, !PT ;  /* 0x0000000603037212 */ /* 0x000fca00078ec0ff */
[----:B------:R-:W-:-:S05]  /*07f0*/  IMAD.IADD R3, R8, 0x1, R3 ;  /* 0x0000000108037824 */ /* 0x000fca00078e0203 */
[----:B------:R-:W-:Y:S01]  /*0800*/  LOP3.LUT R0, R3, R0, RZ, 0xfc, !PT ;  /* 0x0000000003007212 */ /* 0x000fe200078efcff */
[----:B------:R-:W-:Y:S06]  /*0810*/  BRA `(.L_x_11) ;  /* 0x0000000000107947 */ /* 0x000fec0003800000 */
.L_x_10:
[----:B------:R-:W-:-:S04]  /*0820*/  LOP3.LUT R0, R0, 0x80000000, RZ, 0xc0, !PT ;  /* 0x8000000000007812 */ /* 0x000fc800078ec0ff */
[----:B------:R-:W-:Y:S01]  /*0830*/  LOP3.LUT R0, R0, 0x7f800000, RZ, 0xfc, !PT ;  /* 0x7f80000000007812 */ /* 0x000fe200078efcff */
[----:B------:R-:W-:Y:S06]  /*0840*/  BRA `(.L_x_11) ;  /* 0x0000000000047947 */ /* 0x000fec0003800000 */
.L_x_9:
[----:B------:R-:W-:-:S07]  /*0850*/  IMAD R0, R6, 0x800000, R0 ;  /* 0x0080000006007824 */ /* 0x000fce00078e0200 */
.L_x_11:
[----:B------:R-:W-:Y:S05]  /*0860*/  BSYNC.RECONVERGENT B2 ;  /* 0x0000000000027941 */ /* 0x000fea0003800200 */
.L_x_8:
[----:B------:R-:W-:Y:S05]  /*0870*/  BRA `(.L_x_12) ;  /* 0x0000000000207947 */ /* 0x000fea0003800000 */
.L_x_7:
[----:B------:R-:W-:-:S04]  /*0880*/  LOP3.LUT R0, R8, 0x80000000, R7, 0x48, !PT ;  /* 0x8000000008007812 */ /* 0x000fc800078e4807 */
[----:B------:R-:W-:Y:S01]  /*0890*/  LOP3.LUT R0, R0, 0x7f800000, RZ, 0xfc, !PT ;  /* 0x7f80000000007812 */ /* 0x000fe200078efcff */
[----:B------:R-:W-:Y:S06]  /*08a0*/  BRA `(.L_x_12) ;  /* 0x0000000000147947 */ /* 0x000fec0003800000 */
.L_x_6:
[----:B------:R-:W-:Y:S01]  /*08b0*/  LOP3.LUT R0, R8, 0x80000000, R7, 0x48, !PT ;  /* 0x8000000008007812 */ /* 0x000fe200078e4807 */
[----:B------:R-:W-:Y:S06]  /*08c0*/  BRA `(.L_x_12) ;  /* 0x00000000000c7947 */ /* 0x000fec0003800000 */
.L_x_5:
[----:B------:R-:W0:Y:S01]  /*08d0*/  MUFU.RSQ R0, -QNAN ;  /* 0xffc0000000007908 */ /* 0x000e220000001400 */
[----:B------:R-:W-:Y:S05]  /*08e0*/  BRA `(.L_x_12) ;  /* 0x0000000000047947 */ /* 0x000fea0003800000 */
.L_x_4:
[----:B------:R-:W-:-:S07]  /*08f0*/  FADD.FTZ R0, R0, R3 ;  /* 0x0000000300007221 */ /* 0x000fce0000010000 */
.L_x_12:
[----:B------:R-:W-:Y:S05]  /*0900*/  BSYNC.RECONVERGENT B1 ;  /* 0x0000000000017941 */ /* 0x000fea0003800200 */
.L_x_2:
[----:B------:R-:W-:-:S04]  /*0910*/  IMAD.MOV.U32 R5, RZ, RZ, 0x0 ;  /* 0x00000000ff057424 */ /* 0x000fc800078e00ff */
[----:B0-----:R-:W-:Y:S05]  /*0920*/  RET.REL.NODEC R4 `(_Z33quantize_affine_per_tensor_kernelPKfPafii) ;  /* 0xfffffff404b47950 */ /* 0x001fea0003c3ffff */
.L_x_13:
[----:B------:R-:W-:-:S00]  /*0930*/  BRA `(.L_x_13) ;  /* 0xfffffffc00fc7947 */ /* 0x000fc0000383ffff */
[----:B------:R-:W-:-:S00]  /*0940*/  NOP ;  /* 0x0000000000007918 */ /* 0x000fc00000000000 */
        /* <DEDUP_REMOVED lines=11> */
.L_x_14:


//--------------------- .nv.shared.reserved.0     --------------------------
	.section	.nv.shared.reserved.0,"aw",@nobits
	.weak		__nv_reservedSMEM_offset_0_alias
	.size		__nv_reservedSMEM_offset_0_alias, 0, 64
	.other		__nv_reservedSMEM_offset_0_alias,@"STO_CUDA_RESERVED_SHARED STV_DEFAULT"
__nv_reservedSMEM_offset_0_alias:
	.zero		0
	.zero		64


//--------------------- .nv.constant0._Z33quantize_affine_per_tensor_kernelPKfPafii --------------------------
	.section	.nv.constant0._Z33quantize_affine_per_tensor_kernelPKfPafii,"a",@progbits
	.sectionflags	@""
	.align	4
.nv.constant0._Z33quantize_affine_per_tensor_kernelPKfPafii:
	.zero		924


//--------------------- SYMBOLS --------------------------

	.type		.nv.reservedSmem.offset0,@object
	.size		.nv.reservedSmem.offset0,0x4
